//
// Generated by NVIDIA NVVM Compiler
//
// Compiler Build ID: CL-36424714
// Cuda compilation tools, release 13.0, V13.0.88
// Based on NVVM 20.0.0
//

.version 9.0
.target sm_100
.address_size 64

	// .globl	_Z12hellofromgpuv
.extern .func  (.param .b32 func_retval0) vprintf
(
	.param .b64 vprintf_param_0,
	.param .b64 vprintf_param_1
)
;
.global .align 1 .b8 $str[22] = {104, 101, 108, 108, 111, 32, 119, 111, 114, 108, 100, 32, 102, 114, 111, 109, 32, 103, 112, 117, 10};

.visible .entry _Z12hellofromgpuv()
{
	.reg .b32 	%r<3>;
	.reg .b64 	%rd<3>;

	mov.u64 	%rd1, $str;
	cvta.global.u64 	%rd2, %rd1;
	{ // callseq 0, 0
	.param .b64 param0;
	st.param.b64 	[param0], %rd2;
	.param .b64 param1;
	st.param.b64 	[param1], 0;
	.param .b32 retval0;
	call.uni (retval0), 
	vprintf, 
	(
	param0, 
	param1
	);
	ld.param.b32 	%r1, [retval0];
	} // callseq 0
	ret;

}


// ===== COMPILED SASS (sm_100) =====

	.target	sm_100

	.elftype	@"ET_EXEC"


//--------------------- .note.nv.tkinfo           --------------------------
	.section	.note.nv.tkinfo,"",@"SHT_NOTE"
	.sectionflags	@"SHF_NOTE_NV_TKINFO"
	.tkinfo
        /*0018*/ 	.word	0x00000002
        /*0030*/ 	.string	""
        /*0030*/ 	.string	"ptxas"
        /*0030*/ 	.string	"Cuda compilation tools, release 13.0, V13.0.88"
        /*0030*/ 	.string	"Build cuda_13.0.r13.0/compiler.36424714_0"
        /*0030*/ 	.string	"-arch sm_100 -m 64 "



//--------------------- .note.nv.cuinfo           --------------------------
	.section	.note.nv.cuinfo,"",@"SHT_NOTE"
	.sectionflags	@"SHF_NOTE_NV_CUINFO"
        /*0018*/ 	.short	0x0002
        /*001a*/ 	.short	0x0064
        /*001c*/ 	.short	0x0082
	.zero		2


//--------------------- .nv.info                  --------------------------
	.section	.nv.info,"",@"SHT_CUDA_INFO"
	.align	4


	//----- nvinfo : EIATTR_REGCOUNT
	.align		4
        /*0000*/ 	.byte	0x04, 0x2f
        /*0002*/ 	.short	(.L_2 - .L_1)
	.align		4
.L_1:
        /*0004*/ 	.word	index@(_Z12hellofromgpuv)
        /*0008*/ 	.word	0x00000018


	//----- nvinfo : EIATTR_FRAME_SIZE
	.align		4
.L_2:
        /*000c*/ 	.byte	0x04, 0x11
        /*000e*/ 	.short	(.L_4 - .L_3)
	.align		4
.L_3:
        /*0010*/ 	.word	index@(_Z12hellofromgpuv)
        /*0014*/ 	.word	0x00000000


	//----- nvinfo : EIATTR_MIN_STACK_SIZE
	.align		4
.L_4:
        /*0018*/ 	.byte	0x04, 0x12
        /*001a*/ 	.short	(.L_6 - .L_5)
	.align		4
.L_5:
        /*001c*/ 	.word	index@(_Z12hellofromgpuv)
        /*0020*/ 	.word	0x00000000
.L_6:


//--------------------- .nv.compat                --------------------------
	.section	.nv.compat,"",@"SHT_CUDA_COMPAT_INFO"
	.align	4
        /*0000*/ 	.byte	0x02, 0x09, 0x00, 0x00, 0x02, 0x02, 0x01, 0x00, 0x02, 0x05, 0x05, 0x00, 0x03, 0x07, 0x01, 0x01
        /*0010*/ 	.byte	0x02, 0x03, 0x00, 0x00, 0x02, 0x06, 0x01, 0x00, 0x04, 0x0b, 0x08, 0x00, 0x09, 0x00, 0x00, 0x00
        /*0020*/ 	.byte	0x00, 0x00, 0x00, 0x00


//--------------------- .nv.info._Z12hellofromgpuv --------------------------
	.section	.nv.info._Z12hellofromgpuv,"",@"SHT_CUDA_INFO"
	.sectionflags	@""
	.align	4


	//----- nvinfo : EIATTR_CUDA_API_VERSION
	.align		4
        /*0000*/ 	.byte	0x04, 0x37
        /*0002*/ 	.short	(.L_8 - .L_7)
.L_7:
        /*0004*/ 	.word	0x00000082


	//----- nvinfo : EIATTR_SPARSE_MMA_MASK
	.align		4
.L_8:
        /*0008*/ 	.byte	0x03, 0x50
        /*000a*/ 	.short	0x0000


	//----- nvinfo : EIATTR_MAXREG_COUNT
	.align		4
        /*000c*/ 	.byte	0x03, 0x1b
        /*000e*/ 	.short	0x00ff


	//----- nvinfo : EIATTR_EXTERNS
	.align		4
        /*0010*/ 	.byte	0x04, 0x0f
        /*0012*/ 	.short	(.L_10 - .L_9)


	//   ....[0]....
	.align		4
.L_9:
        /*0014*/ 	.word	index@(vprintf)


	//----- nvinfo : EIATTR_MERCURY_ISA_VERSION
	.align		4
.L_10:
        /*0018*/ 	.byte	0x03, 0x5f
        /*001a*/ 	.short	0x0101


	//----- nvinfo : EIATTR_VRC_CTA_INIT_COUNT
	.align		4
        /*001c*/ 	.byte	0x02, 0x4a
	.zero		1
	.zero		1


	//----- nvinfo : EIATTR_SYSCALL_OFFSETS
	.align		4
        /*0020*/ 	.byte	0x04, 0x46
        /*0022*/ 	.short	(.L_12 - .L_11)


	//   ....[0]....
.L_11:
        /*0024*/ 	.word	0x00000080


	//----- nvinfo : EIATTR_EXIT_INSTR_OFFSETS
	.align		4
.L_12:
        /*0028*/ 	.byte	0x04, 0x1c
        /*002a*/ 	.short	(.L_14 - .L_13)


	//   ....[0]....
.L_13:
        /*002c*/ 	.word	0x00000090


	//----- nvinfo : EIATTR_SW_WAR
	.align		4
.L_14:
        /*0030*/ 	.byte	0x04, 0x36
        /*0032*/ 	.short	(.L_16 - .L_15)
.L_15:
        /*0034*/ 	.word	0x00000008
.L_16:


//--------------------- .nv.callgraph             --------------------------
	.section	.nv.callgraph,"",@"SHT_CUDA_CALLGRAPH"
	.align	4
	.sectionentsize	8
	.align		4
        /*0000*/ 	.word	0x00000000
	.align		4
        /*0004*/ 	.word	0xffffffff
	.align		4
        /*0008*/ 	.word	index@(_Z12hellofromgpuv)
	.align		4
        /*000c*/ 	.word	index@(vprintf)
	.align		4
        /*0010*/ 	.word	0x00000000
	.align		4
        /*0014*/ 	.word	0xfffffffe
	.align		4
        /*0018*/ 	.word	0x00000000
	.align		4
        /*001c*/ 	.word	0xfffffffd
	.align		4
        /*0020*/ 	.word	0x00000000
	.align		4
        /*0024*/ 	.word	0xfffffffc


//--------------------- .nv.constant4             --------------------------
	.section	.nv.constant4,"a",@progbits
	.align	8
	.align		8
.nv.constant4:
        /*0000*/ 	.dword	vprintf
	.align		8
        /*0008*/ 	.dword	$str


//--------------------- .text._Z12hellofromgpuv   --------------------------
	.section	.text._Z12hellofromgpuv,"ax",@progbits
	.align	128
        .global         _Z12hellofromgpuv
        .type           _Z12hellofromgpuv,@function
        .size           _Z12hellofromgpuv,(.L_x_2 - _Z12hellofromgpuv)
        .other          _Z12hellofromgpuv,@"STO_CUDA_ENTRY STV_DEFAULT"
_Z12hellofromgpuv:
.text._Z12hellofromgpuv:
[----:B------:R-:W0:Y:S01]  /*0000*/  LDC R1, c[0x0][0x37c] ;  /* 0x0000df00ff017b82 */ /* 0x000e220000000800 */
[----:B------:R-:W-:Y:S01]  /*0010*/  MOV R0, 0x0 ;  /* 0x0000000000007802 */ /* 0x000fe20000000f00 */
[----:B------:R-:W1:Y:S01]  /*0020*/  LDCU.64 UR4, c[0x4][0x8] ;  /* 0x01000100ff0477ac */ /* 0x000e620008000a00 */
[----:B------:R-:W-:-:S05]  /*0030*/  CS2R R6, SRZ ;  /* 0x0000000000067805 */ /* 0x000fca000001ff00 */
[----:B------:R2:W3:Y:S01]  /*0040*/  LDC.64 R2, c[0x4][R0] ;  /* 0x0100000000027b82 */ /* 0x0004e20000000a00 */
[----:B-1----:R-:W-:Y:S02]  /*0050*/  IMAD.U32 R4, RZ, RZ, UR4 ;  /* 0x00000004ff047e24 */ /* 0x002fe4000f8e00ff */
[----:B--2---:R-:W-:-:S07]  /*0060*/  IMAD.U32 R5, RZ, RZ, UR5 ;  /* 0x00000005ff057e24 */ /* 0x004fce000f8e00ff */
[----:B------:R-:W-:-:S07]  /*0070*/  LEPC R20, `(.L_x_0) ;  /* 0x000000001014794e */ /* 0x000fce0000000000 */
[----:B0--3--:R-:W-:Y:S05]  /*0080*/  CALL.ABS.NOINC R2 ;  /* 0x0000000002007343 */ /* 0x009fea0003c00000 */
.L_x_0:
[----:B------:R-:W-:Y:S05]  /*0090*/  EXIT ;  /* 0x000000000000794d */ /* 0x000fea0003800000 */
.L_x_1:
[----:B------:R-:W-:-:S00]  /*00a0*/  BRA `(.L_x_1) ;  /* 0xfffffffc00fc7947 */ /* 0x000fc0000383ffff */
[----:B------:R-:W-:-:S00]  /*00b0*/  NOP ;  /* 0x0000000000007918 */ /* 0x000fc00000000000 */
        /* <DEDUP_REMOVED lines=12> */
.L_x_2:


//--------------------- .nv.global.init           --------------------------
	.section	.nv.global.init,"aw",@progbits
.nv.global.init:
	.type		$str,@object
	.size		$str,(.L_0 - $str)
$str:
        /*0000*/ 	.byte	0x68, 0x65, 0x6c, 0x6c, 0x6f, 0x20, 0x77, 0x6f, 0x72, 0x6c, 0x64, 0x20, 0x66, 0x72, 0x6f, 0x6d
        /*0010*/ 	.byte	0x20, 0x67, 0x70, 0x75, 0x0a, 0x00
.L_0:


//--------------------- .nv.shared.reserved.0     --------------------------
	.section	.nv.shared.reserved.0,"aw",@nobits
	.weak		__nv_reservedSMEM_offset_0_alias
	.size		__nv_reservedSMEM_offset_0_alias, 0, 64
	.other		__nv_reservedSMEM_offset_0_alias,@"STO_CUDA_RESERVED_SHARED STV_DEFAULT"
__nv_reservedSMEM_offset_0_alias:
	.zero		0
	.zero		64


//--------------------- .nv.constant0._Z12hellofromgpuv --------------------------
	.section	.nv.constant0._Z12hellofromgpuv,"a",@progbits
	.sectionflags	@""
	.align	4
.nv.constant0._Z12hellofromgpuv:
	.zero		896


//--------------------- SYMBOLS --------------------------

	.type		.nv.reservedSmem.offset0,@object
	.size		.nv.reservedSmem.offset0,0x4
	.type		vprintf,@function
